//
// Generated by NVIDIA NVVM Compiler
//
// Compiler Build ID: CL-36424714
// Cuda compilation tools, release 13.0, V13.0.88
// Based on NVVM 20.0.0
//

.version 9.0
.target sm_100
.address_size 64

	// .globl	_ZN3cub18CUB_300001_SM_10006detail11EmptyKernelIvEEvv
.global .align 1 .b8 _ZN40_INTERNAL_d32b3aa9_4_k_cu_8394cdd5_330274cuda3std3__45__cpo5beginE[1];
.global .align 1 .b8 _ZN40_INTERNAL_d32b3aa9_4_k_cu_8394cdd5_330274cuda3std3__45__cpo3endE[1];
.global .align 1 .b8 _ZN40_INTERNAL_d32b3aa9_4_k_cu_8394cdd5_330274cuda3std3__45__cpo6cbeginE[1];
.global .align 1 .b8 _ZN40_INTERNAL_d32b3aa9_4_k_cu_8394cdd5_330274cuda3std3__45__cpo4cendE[1];
.global .align 1 .b8 _ZN40_INTERNAL_d32b3aa9_4_k_cu_8394cdd5_330274cuda3std3__45__cpo6rbeginE[1];
.global .align 1 .b8 _ZN40_INTERNAL_d32b3aa9_4_k_cu_8394cdd5_330274cuda3std3__45__cpo4rendE[1];
.global .align 1 .b8 _ZN40_INTERNAL_d32b3aa9_4_k_cu_8394cdd5_330274cuda3std3__45__cpo7crbeginE[1];
.global .align 1 .b8 _ZN40_INTERNAL_d32b3aa9_4_k_cu_8394cdd5_330274cuda3std3__45__cpo5crendE[1];
.global .align 1 .b8 _ZN40_INTERNAL_d32b3aa9_4_k_cu_8394cdd5_330274cuda3std3__442_GLOBAL__N__d32b3aa9_4_k_cu_8394cdd5_330276ignoreE[1];
.global .align 1 .b8 _ZN40_INTERNAL_d32b3aa9_4_k_cu_8394cdd5_330274cuda3std3__419piecewise_constructE[1];
.global .align 1 .b8 _ZN40_INTERNAL_d32b3aa9_4_k_cu_8394cdd5_330274cuda3std3__48in_placeE[1];
.global .align 1 .b8 _ZN40_INTERNAL_d32b3aa9_4_k_cu_8394cdd5_330274cuda3std3__420unreachable_sentinelE[1];
.global .align 1 .b8 _ZN40_INTERNAL_d32b3aa9_4_k_cu_8394cdd5_330274cuda3std3__47nulloptE[1];
.global .align 1 .b8 _ZN40_INTERNAL_d32b3aa9_4_k_cu_8394cdd5_330274cuda3std3__48unexpectE[1];
.global .align 1 .b8 _ZN40_INTERNAL_d32b3aa9_4_k_cu_8394cdd5_330274cuda3std6ranges3__45__cpo4swapE[1];
.global .align 1 .b8 _ZN40_INTERNAL_d32b3aa9_4_k_cu_8394cdd5_330274cuda3std6ranges3__45__cpo9iter_moveE[1];
.global .align 1 .b8 _ZN40_INTERNAL_d32b3aa9_4_k_cu_8394cdd5_330274cuda3std6ranges3__45__cpo5beginE[1];
.global .align 1 .b8 _ZN40_INTERNAL_d32b3aa9_4_k_cu_8394cdd5_330274cuda3std6ranges3__45__cpo3endE[1];
.global .align 1 .b8 _ZN40_INTERNAL_d32b3aa9_4_k_cu_8394cdd5_330274cuda3std6ranges3__45__cpo6cbeginE[1];
.global .align 1 .b8 _ZN40_INTERNAL_d32b3aa9_4_k_cu_8394cdd5_330274cuda3std6ranges3__45__cpo4cendE[1];
.global .align 1 .b8 _ZN40_INTERNAL_d32b3aa9_4_k_cu_8394cdd5_330274cuda3std6ranges3__45__cpo7advanceE[1];
.global .align 1 .b8 _ZN40_INTERNAL_d32b3aa9_4_k_cu_8394cdd5_330274cuda3std6ranges3__45__cpo9iter_swapE[1];
.global .align 1 .b8 _ZN40_INTERNAL_d32b3aa9_4_k_cu_8394cdd5_330274cuda3std6ranges3__45__cpo4nextE[1];
.global .align 1 .b8 _ZN40_INTERNAL_d32b3aa9_4_k_cu_8394cdd5_330274cuda3std6ranges3__45__cpo4prevE[1];
.global .align 1 .b8 _ZN40_INTERNAL_d32b3aa9_4_k_cu_8394cdd5_330274cuda3std6ranges3__45__cpo4dataE[1];
.global .align 1 .b8 _ZN40_INTERNAL_d32b3aa9_4_k_cu_8394cdd5_330274cuda3std6ranges3__45__cpo5cdataE[1];
.global .align 1 .b8 _ZN40_INTERNAL_d32b3aa9_4_k_cu_8394cdd5_330274cuda3std6ranges3__45__cpo4sizeE[1];
.global .align 1 .b8 _ZN40_INTERNAL_d32b3aa9_4_k_cu_8394cdd5_330274cuda3std6ranges3__45__cpo5ssizeE[1];
.global .align 1 .b8 _ZN40_INTERNAL_d32b3aa9_4_k_cu_8394cdd5_330274cuda3std6ranges3__45__cpo8distanceE[1];
.global .align 1 .b8 _ZN40_INTERNAL_d32b3aa9_4_k_cu_8394cdd5_330276thrust24THRUST_300001_SM_1000_NS8cuda_cub3parE[1];
.global .align 1 .b8 _ZN40_INTERNAL_d32b3aa9_4_k_cu_8394cdd5_330276thrust24THRUST_300001_SM_1000_NS8cuda_cub10par_nosyncE[1];
.global .align 1 .b8 _ZN40_INTERNAL_d32b3aa9_4_k_cu_8394cdd5_330276thrust24THRUST_300001_SM_1000_NS6system6detail10sequential3seqE[1];
.global .align 1 .b8 _ZN40_INTERNAL_d32b3aa9_4_k_cu_8394cdd5_330276thrust24THRUST_300001_SM_1000_NS12placeholders2_1E[1];
.global .align 1 .b8 _ZN40_INTERNAL_d32b3aa9_4_k_cu_8394cdd5_330276thrust24THRUST_300001_SM_1000_NS12placeholders2_2E[1];
.global .align 1 .b8 _ZN40_INTERNAL_d32b3aa9_4_k_cu_8394cdd5_330276thrust24THRUST_300001_SM_1000_NS12placeholders2_3E[1];
.global .align 1 .b8 _ZN40_INTERNAL_d32b3aa9_4_k_cu_8394cdd5_330276thrust24THRUST_300001_SM_1000_NS12placeholders2_4E[1];
.global .align 1 .b8 _ZN40_INTERNAL_d32b3aa9_4_k_cu_8394cdd5_330276thrust24THRUST_300001_SM_1000_NS12placeholders2_5E[1];
.global .align 1 .b8 _ZN40_INTERNAL_d32b3aa9_4_k_cu_8394cdd5_330276thrust24THRUST_300001_SM_1000_NS12placeholders2_6E[1];
.global .align 1 .b8 _ZN40_INTERNAL_d32b3aa9_4_k_cu_8394cdd5_330276thrust24THRUST_300001_SM_1000_NS12placeholders2_7E[1];
.global .align 1 .b8 _ZN40_INTERNAL_d32b3aa9_4_k_cu_8394cdd5_330276thrust24THRUST_300001_SM_1000_NS12placeholders2_8E[1];
.global .align 1 .b8 _ZN40_INTERNAL_d32b3aa9_4_k_cu_8394cdd5_330276thrust24THRUST_300001_SM_1000_NS12placeholders2_9E[1];
.global .align 1 .b8 _ZN40_INTERNAL_d32b3aa9_4_k_cu_8394cdd5_330276thrust24THRUST_300001_SM_1000_NS12placeholders3_10E[1];
.global .align 1 .b8 _ZN40_INTERNAL_d32b3aa9_4_k_cu_8394cdd5_330276thrust24THRUST_300001_SM_1000_NS3seqE[1];

.visible .entry _ZN3cub18CUB_300001_SM_10006detail11EmptyKernelIvEEvv()
{


	ret;

}


// ===== COMPILED SASS (sm_100) =====

	.target	sm_100

	.elftype	@"ET_EXEC"


//--------------------- .note.nv.tkinfo           --------------------------
	.section	.note.nv.tkinfo,"",@"SHT_NOTE"
	.sectionflags	@"SHF_NOTE_NV_TKINFO"
	.tkinfo
        /*0018*/ 	.word	0x00000002
        /*0030*/ 	.string	""
        /*0030*/ 	.string	"ptxas"
        /*0030*/ 	.string	"Cuda compilation tools, release 13.0, V13.0.88"
        /*0030*/ 	.string	"Build cuda_13.0.r13.0/compiler.36424714_0"
        /*0030*/ 	.string	"-arch sm_100 -m 64 "



//--------------------- .note.nv.cuinfo           --------------------------
	.section	.note.nv.cuinfo,"",@"SHT_NOTE"
	.sectionflags	@"SHF_NOTE_NV_CUINFO"
        /*0018*/ 	.short	0x0002
        /*001a*/ 	.short	0x0064
        /*001c*/ 	.short	0x0082
	.zero		2


//--------------------- .nv.info                  --------------------------
	.section	.nv.info,"",@"SHT_CUDA_INFO"
	.align	4


	//----- nvinfo : EIATTR_REGCOUNT
	.align		4
        /*0000*/ 	.byte	0x04, 0x2f
        /*0002*/ 	.short	(.L_44 - .L_43)
	.align		4
.L_43:
        /*0004*/ 	.word	index@(_ZN3cub18CUB_300001_SM_10006detail11EmptyKernelIvEEvv)
        /*0008*/ 	.word	0x00000004


	//----- nvinfo : EIATTR_FRAME_SIZE
	.align		4
.L_44:
        /*000c*/ 	.byte	0x04, 0x11
        /*000e*/ 	.short	(.L_46 - .L_45)
	.align		4
.L_45:
        /*0010*/ 	.word	index@(_ZN3cub18CUB_300001_SM_10006detail11EmptyKernelIvEEvv)
        /*0014*/ 	.word	0x00000000


	//----- nvinfo : EIATTR_MIN_STACK_SIZE
	.align		4
.L_46:
        /*0018*/ 	.byte	0x04, 0x12
        /*001a*/ 	.short	(.L_48 - .L_47)
	.align		4
.L_47:
        /*001c*/ 	.word	index@(_ZN3cub18CUB_300001_SM_10006detail11EmptyKernelIvEEvv)
        /*0020*/ 	.word	0x00000000
.L_48:


//--------------------- .nv.compat                --------------------------
	.section	.nv.compat,"",@"SHT_CUDA_COMPAT_INFO"
	.align	4
        /*0000*/ 	.byte	0x02, 0x09, 0x00, 0x00, 0x02, 0x02, 0x01, 0x00, 0x02, 0x05, 0x05, 0x00, 0x03, 0x07, 0x01, 0x01
        /*0010*/ 	.byte	0x02, 0x03, 0x00, 0x00, 0x02, 0x06, 0x01, 0x00, 0x04, 0x0b, 0x08, 0x00, 0x09, 0x00, 0x00, 0x00
        /*0020*/ 	.byte	0x00, 0x00, 0x00, 0x00


//--------------------- .nv.info._ZN3cub18CUB_300001_SM_10006detail11EmptyKernelIvEEvv --------------------------
	.section	.nv.info._ZN3cub18CUB_300001_SM_10006detail11EmptyKernelIvEEvv,"",@"SHT_CUDA_INFO"
	.sectionflags	@""
	.align	4


	//----- nvinfo : EIATTR_CUDA_API_VERSION
	.align		4
        /*0000*/ 	.byte	0x04, 0x37
        /*0002*/ 	.short	(.L_50 - .L_49)
.L_49:
        /*0004*/ 	.word	0x00000082


	//----- nvinfo : EIATTR_SPARSE_MMA_MASK
	.align		4
.L_50:
        /*0008*/ 	.byte	0x03, 0x50
        /*000a*/ 	.short	0x0000


	//----- nvinfo : EIATTR_MAXREG_COUNT
	.align		4
        /*000c*/ 	.byte	0x03, 0x1b
        /*000e*/ 	.short	0x00ff


	//----- nvinfo : EIATTR_MERCURY_ISA_VERSION
	.align		4
        /*0010*/ 	.byte	0x03, 0x5f
        /*0012*/ 	.short	0x0101


	//----- nvinfo : EIATTR_VRC_CTA_INIT_COUNT
	.align		4
        /*0014*/ 	.byte	0x02, 0x4a
	.zero		1
	.zero		1


	//----- nvinfo : EIATTR_EXIT_INSTR_OFFSETS
	.align		4
        /*0018*/ 	.byte	0x04, 0x1c
        /*001a*/ 	.short	(.L_52 - .L_51)


	//   ....[0]....
.L_51:
        /*001c*/ 	.word	0x00000010


	//----- nvinfo : EIATTR_SW_WAR
	.align		4
.L_52:
        /*0020*/ 	.byte	0x04, 0x36
        /*0022*/ 	.short	(.L_54 - .L_53)
.L_53:
        /*0024*/ 	.word	0x00000008
.L_54:


//--------------------- .nv.callgraph             --------------------------
	.section	.nv.callgraph,"",@"SHT_CUDA_CALLGRAPH"
	.align	4
	.sectionentsize	8
	.align		4
        /*0000*/ 	.word	0x00000000
	.align		4
        /*0004*/ 	.word	0xffffffff
	.align		4
        /*0008*/ 	.word	0x00000000
	.align		4
        /*000c*/ 	.word	0xfffffffe
	.align		4
        /*0010*/ 	.word	0x00000000
	.align		4
        /*0014*/ 	.word	0xfffffffd
	.align		4
        /*0018*/ 	.word	0x00000000
	.align		4
        /*001c*/ 	.word	0xfffffffc


//--------------------- .nv.constant4             --------------------------
	.section	.nv.constant4,"a",@progbits
	.align	8
	.align		8
.nv.constant4:
        /*0000*/ 	.dword	_ZN40_INTERNAL_d32b3aa9_4_k_cu_8394cdd5_332984cuda3std3__45__cpo5beginE
	.align		8
        /*0008*/ 	.dword	_ZN40_INTERNAL_d32b3aa9_4_k_cu_8394cdd5_332984cuda3std3__45__cpo3endE
	.align		8
        /*0010*/ 	.dword	_ZN40_INTERNAL_d32b3aa9_4_k_cu_8394cdd5_332984cuda3std3__45__cpo6cbeginE
	.align		8
        /*0018*/ 	.dword	_ZN40_INTERNAL_d32b3aa9_4_k_cu_8394cdd5_332984cuda3std3__45__cpo4cendE
	.align		8
        /*0020*/ 	.dword	_ZN40_INTERNAL_d32b3aa9_4_k_cu_8394cdd5_332984cuda3std3__45__cpo6rbeginE
	.align		8
        /*0028*/ 	.dword	_ZN40_INTERNAL_d32b3aa9_4_k_cu_8394cdd5_332984cuda3std3__45__cpo4rendE
	.align		8
        /*0030*/ 	.dword	_ZN40_INTERNAL_d32b3aa9_4_k_cu_8394cdd5_332984cuda3std3__45__cpo7crbeginE
	.align		8
        /*0038*/ 	.dword	_ZN40_INTERNAL_d32b3aa9_4_k_cu_8394cdd5_332984cuda3std3__45__cpo5crendE
	.align		8
        /*0040*/ 	.dword	_ZN40_INTERNAL_d32b3aa9_4_k_cu_8394cdd5_332984cuda3std3__442_GLOBAL__N__d32b3aa9_4_k_cu_8394cdd5_332986ignoreE
	.align		8
        /*0048*/ 	.dword	_ZN40_INTERNAL_d32b3aa9_4_k_cu_8394cdd5_332984cuda3std3__419piecewise_constructE
	.align		8
        /*0050*/ 	.dword	_ZN40_INTERNAL_d32b3aa9_4_k_cu_8394cdd5_332984cuda3std3__48in_placeE
	.align		8
        /*0058*/ 	.dword	_ZN40_INTERNAL_d32b3aa9_4_k_cu_8394cdd5_332984cuda3std3__420unreachable_sentinelE
	.align		8
        /*0060*/ 	.dword	_ZN40_INTERNAL_d32b3aa9_4_k_cu_8394cdd5_332984cuda3std3__47nulloptE
	.align		8
        /*0068*/ 	.dword	_ZN40_INTERNAL_d32b3aa9_4_k_cu_8394cdd5_332984cuda3std3__48unexpectE
	.align		8
        /*0070*/ 	.dword	_ZN40_INTERNAL_d32b3aa9_4_k_cu_8394cdd5_332984cuda3std6ranges3__45__cpo4swapE
	.align		8
        /*0078*/ 	.dword	_ZN40_INTERNAL_d32b3aa9_4_k_cu_8394cdd5_332984cuda3std6ranges3__45__cpo9iter_moveE
	.align		8
        /*0080*/ 	.dword	_ZN40_INTERNAL_d32b3aa9_4_k_cu_8394cdd5_332984cuda3std6ranges3__45__cpo5beginE
	.align		8
        /*0088*/ 	.dword	_ZN40_INTERNAL_d32b3aa9_4_k_cu_8394cdd5_332984cuda3std6ranges3__45__cpo3endE
	.align		8
        /*0090*/ 	.dword	_ZN40_INTERNAL_d32b3aa9_4_k_cu_8394cdd5_332984cuda3std6ranges3__45__cpo6cbeginE
	.align		8
        /*0098*/ 	.dword	_ZN40_INTERNAL_d32b3aa9_4_k_cu_8394cdd5_332984cuda3std6ranges3__45__cpo4cendE
	.align		8
        /*00a0*/ 	.dword	_ZN40_INTERNAL_d32b3aa9_4_k_cu_8394cdd5_332984cuda3std6ranges3__45__cpo7advanceE
	.align		8
        /*00a8*/ 	.dword	_ZN40_INTERNAL_d32b3aa9_4_k_cu_8394cdd5_332984cuda3std6ranges3__45__cpo9iter_swapE
	.align		8
        /*00b0*/ 	.dword	_ZN40_INTERNAL_d32b3aa9_4_k_cu_8394cdd5_332984cuda3std6ranges3__45__cpo4nextE
	.align		8
        /*00b8*/ 	.dword	_ZN40_INTERNAL_d32b3aa9_4_k_cu_8394cdd5_332984cuda3std6ranges3__45__cpo4prevE
	.align		8
        /*00c0*/ 	.dword	_ZN40_INTERNAL_d32b3aa9_4_k_cu_8394cdd5_332984cuda3std6ranges3__45__cpo4dataE
	.align		8
        /*00c8*/ 	.dword	_ZN40_INTERNAL_d32b3aa9_4_k_cu_8394cdd5_332984cuda3std6ranges3__45__cpo5cdataE
	.align		8
        /*00d0*/ 	.dword	_ZN40_INTERNAL_d32b3aa9_4_k_cu_8394cdd5_332984cuda3std6ranges3__45__cpo4sizeE
	.align		8
        /*00d8*/ 	.dword	_ZN40_INTERNAL_d32b3aa9_4_k_cu_8394cdd5_332984cuda3std6ranges3__45__cpo5ssizeE
	.align		8
        /*00e0*/ 	.dword	_ZN40_INTERNAL_d32b3aa9_4_k_cu_8394cdd5_332984cuda3std6ranges3__45__cpo8distanceE
	.align		8
        /*00e8*/ 	.dword	_ZN40_INTERNAL_d32b3aa9_4_k_cu_8394cdd5_332986thrust24THRUST_300001_SM_1000_NS8cuda_cub3parE
	.align		8
        /*00f0*/ 	.dword	_ZN40_INTERNAL_d32b3aa9_4_k_cu_8394cdd5_332986thrust24THRUST_300001_SM_1000_NS8cuda_cub10par_nosyncE
	.align		8
        /*00f8*/ 	.dword	_ZN40_INTERNAL_d32b3aa9_4_k_cu_8394cdd5_332986thrust24THRUST_300001_SM_1000_NS6system6detail10sequential3seqE
	.align		8
        /*0100*/ 	.dword	_ZN40_INTERNAL_d32b3aa9_4_k_cu_8394cdd5_332986thrust24THRUST_300001_SM_1000_NS12placeholders2_1E
	.align		8
        /*0108*/ 	.dword	_ZN40_INTERNAL_d32b3aa9_4_k_cu_8394cdd5_332986thrust24THRUST_300001_SM_1000_NS12placeholders2_2E
	.align		8
        /*0110*/ 	.dword	_ZN40_INTERNAL_d32b3aa9_4_k_cu_8394cdd5_332986thrust24THRUST_300001_SM_1000_NS12placeholders2_3E
	.align		8
        /*0118*/ 	.dword	_ZN40_INTERNAL_d32b3aa9_4_k_cu_8394cdd5_332986thrust24THRUST_300001_SM_1000_NS12placeholders2_4E
	.align		8
        /*0120*/ 	.dword	_ZN40_INTERNAL_d32b3aa9_4_k_cu_8394cdd5_332986thrust24THRUST_300001_SM_1000_NS12placeholders2_5E
	.align		8
        /*0128*/ 	.dword	_ZN40_INTERNAL_d32b3aa9_4_k_cu_8394cdd5_332986thrust24THRUST_300001_SM_1000_NS12placeholders2_6E
	.align		8
        /*0130*/ 	.dword	_ZN40_INTERNAL_d32b3aa9_4_k_cu_8394cdd5_332986thrust24THRUST_300001_SM_1000_NS12placeholders2_7E
	.align		8
        /*0138*/ 	.dword	_ZN40_INTERNAL_d32b3aa9_4_k_cu_8394cdd5_332986thrust24THRUST_300001_SM_1000_NS12placeholders2_8E
	.align		8
        /*0140*/ 	.dword	_ZN40_INTERNAL_d32b3aa9_4_k_cu_8394cdd5_332986thrust24THRUST_300001_SM_1000_NS12placeholders2_9E
	.align		8
        /*0148*/ 	.dword	_ZN40_INTERNAL_d32b3aa9_4_k_cu_8394cdd5_332986thrust24THRUST_300001_SM_1000_NS12placeholders3_10E
	.align		8
        /*0150*/ 	.dword	_ZN40_INTERNAL_d32b3aa9_4_k_cu_8394cdd5_332986thrust24THRUST_300001_SM_1000_NS3seqE


//--------------------- .text._ZN3cub18CUB_300001_SM_10006detail11EmptyKernelIvEEvv --------------------------
	.section	.text._ZN3cub18CUB_300001_SM_10006detail11EmptyKernelIvEEvv,"ax",@progbits
	.align	128
        .global         _ZN3cub18CUB_300001_SM_10006detail11EmptyKernelIvEEvv
        .type           _ZN3cub18CUB_300001_SM_10006detail11EmptyKernelIvEEvv,@function
        .size           _ZN3cub18CUB_300001_SM_10006detail11EmptyKernelIvEEvv,(.L_x_1 - _ZN3cub18CUB_300001_SM_10006detail11EmptyKernelIvEEvv)
        .other          _ZN3cub18CUB_300001_SM_10006detail11EmptyKernelIvEEvv,@"STO_CUDA_ENTRY STV_DEFAULT"
_ZN3cub18CUB_300001_SM_10006detail11EmptyKernelIvEEvv:
.text._ZN3cub18CUB_300001_SM_10006detail11EmptyKernelIvEEvv:
[----:B------:R-:W-:Y:S01]  /*0000*/  LDC R1, c[0x0][0x37c] ;  /* 0x0000df00ff017b82 */ /* 0x000fe20000000800 */
[----:B------:R-:W-:Y:S05]  /*0010*/  EXIT ;  /* 0x000000000000794d */ /* 0x000fea0003800000 */
.L_x_0:
[----:B------:R-:W-:-:S00]  /*0020*/  BRA `(.L_x_0) ;  /* 0xfffffffc00fc7947 */ /* 0x000fc0000383ffff */
[----:B------:R-:W-:-:S00]  /*0030*/  NOP ;  /* 0x0000000000007918 */ /* 0x000fc00000000000 */
        /* <DEDUP_REMOVED lines=12> */
.L_x_1:


//--------------------- .nv.shared.reserved.0     --------------------------
	.section	.nv.shared.reserved.0,"aw",@nobits
	.weak		__nv_reservedSMEM_offset_0_alias
	.size		__nv_reservedSMEM_offset_0_alias, 0, 64
	.other		__nv_reservedSMEM_offset_0_alias,@"STO_CUDA_RESERVED_SHARED STV_DEFAULT"
__nv_reservedSMEM_offset_0_alias:
	.zero		0
	.zero		64


//--------------------- .nv.global                --------------------------
	.section	.nv.global,"aw",@nobits
.nv.global:
	.type		_ZN40_INTERNAL_d32b3aa9_4_k_cu_8394cdd5_332986thrust24THRUST_300001_SM_1000_NS3seqE,@object
	.size		_ZN40_INTERNAL_d32b3aa9_4_k_cu_8394cdd5_332986thrust24THRUST_300001_SM_1000_NS3seqE,(_ZN40_INTERNAL_d32b3aa9_4_k_cu_8394cdd5_332984cuda3std3__48in_placeE - _ZN40_INTERNAL_d32b3aa9_4_k_cu_8394cdd5_332986thrust24THRUST_300001_SM_1000_NS3seqE)
_ZN40_INTERNAL_d32b3aa9_4_k_cu_8394cdd5_332986thrust24THRUST_300001_SM_1000_NS3seqE:
	.zero		1
	.type		_ZN40_INTERNAL_d32b3aa9_4_k_cu_8394cdd5_332984cuda3std3__48in_placeE,@object
	.size		_ZN40_INTERNAL_d32b3aa9_4_k_cu_8394cdd5_332984cuda3std3__48in_placeE,(_ZN40_INTERNAL_d32b3aa9_4_k_cu_8394cdd5_332984cuda3std6ranges3__45__cpo4sizeE - _ZN40_INTERNAL_d32b3aa9_4_k_cu_8394cdd5_332984cuda3std3__48in_placeE)
_ZN40_INTERNAL_d32b3aa9_4_k_cu_8394cdd5_332984cuda3std3__48in_placeE:
	.zero		1
	.type		_ZN40_INTERNAL_d32b3aa9_4_k_cu_8394cdd5_332984cuda3std6ranges3__45__cpo4sizeE,@object
	.size		_ZN40_INTERNAL_d32b3aa9_4_k_cu_8394cdd5_332984cuda3std6ranges3__45__cpo4sizeE,(_ZN40_INTERNAL_d32b3aa9_4_k_cu_8394cdd5_332986thrust24THRUST_300001_SM_1000_NS12placeholders2_3E - _ZN40_INTERNAL_d32b3aa9_4_k_cu_8394cdd5_332984cuda3std6ranges3__45__cpo4sizeE)
_ZN40_INTERNAL_d32b3aa9_4_k_cu_8394cdd5_332984cuda3std6ranges3__45__cpo4sizeE:
	.zero		1
	.type		_ZN40_INTERNAL_d32b3aa9_4_k_cu_8394cdd5_332986thrust24THRUST_300001_SM_1000_NS12placeholders2_3E,@object
	.size		_ZN40_INTERNAL_d32b3aa9_4_k_cu_8394cdd5_332986thrust24THRUST_300001_SM_1000_NS12placeholders2_3E,(_ZN40_INTERNAL_d32b3aa9_4_k_cu_8394cdd5_332984cuda3std3__45__cpo6cbeginE - _ZN40_INTERNAL_d32b3aa9_4_k_cu_8394cdd5_332986thrust24THRUST_300001_SM_1000_NS12placeholders2_3E)
_ZN40_INTERNAL_d32b3aa9_4_k_cu_8394cdd5_332986thrust24THRUST_300001_SM_1000_NS12placeholders2_3E:
	.zero		1
	.type		_ZN40_INTERNAL_d32b3aa9_4_k_cu_8394cdd5_332984cuda3std3__45__cpo6cbeginE,@object
	.size		_ZN40_INTERNAL_d32b3aa9_4_k_cu_8394cdd5_332984cuda3std3__45__cpo6cbeginE,(_ZN40_INTERNAL_d32b3aa9_4_k_cu_8394cdd5_332984cuda3std6ranges3__45__cpo6cbeginE - _ZN40_INTERNAL_d32b3aa9_4_k_cu_8394cdd5_332984cuda3std3__45__cpo6cbeginE)
_ZN40_INTERNAL_d32b3aa9_4_k_cu_8394cdd5_332984cuda3std3__45__cpo6cbeginE:
	.zero		1
	.type		_ZN40_INTERNAL_d32b3aa9_4_k_cu_8394cdd5_332984cuda3std6ranges3__45__cpo6cbeginE,@object
	.size		_ZN40_INTERNAL_d32b3aa9_4_k_cu_8394cdd5_332984cuda3std6ranges3__45__cpo6cbeginE,(_ZN40_INTERNAL_d32b3aa9_4_k_cu_8394cdd5_332986thrust24THRUST_300001_SM_1000_NS12placeholders2_7E - _ZN40_INTERNAL_d32b3aa9_4_k_cu_8394cdd5_332984cuda3std6ranges3__45__cpo6cbeginE)
_ZN40_INTERNAL_d32b3aa9_4_k_cu_8394cdd5_332984cuda3std6ranges3__45__cpo6cbeginE:
	.zero		1
	.type		_ZN40_INTERNAL_d32b3aa9_4_k_cu_8394cdd5_332986thrust24THRUST_300001_SM_1000_NS12placeholders2_7E,@object
	.size		_ZN40_INTERNAL_d32b3aa9_4_k_cu_8394cdd5_332986thrust24THRUST_300001_SM_1000_NS12placeholders2_7E,(_ZN40_INTERNAL_d32b3aa9_4_k_cu_8394cdd5_332984cuda3std3__45__cpo7crbeginE - _ZN40_INTERNAL_d32b3aa9_4_k_cu_8394cdd5_332986thrust24THRUST_300001_SM_1000_NS12placeholders2_7E)
_ZN40_INTERNAL_d32b3aa9_4_k_cu_8394cdd5_332986thrust24THRUST_300001_SM_1000_NS12placeholders2_7E:
	.zero		1
	.type		_ZN40_INTERNAL_d32b3aa9_4_k_cu_8394cdd5_332984cuda3std3__45__cpo7crbeginE,@object
	.size		_ZN40_INTERNAL_d32b3aa9_4_k_cu_8394cdd5_332984cuda3std3__45__cpo7crbeginE,(_ZN40_INTERNAL_d32b3aa9_4_k_cu_8394cdd5_332984cuda3std6ranges3__45__cpo4nextE - _ZN40_INTERNAL_d32b3aa9_4_k_cu_8394cdd5_332984cuda3std3__45__cpo7crbeginE)
_ZN40_INTERNAL_d32b3aa9_4_k_cu_8394cdd5_332984cuda3std3__45__cpo7crbeginE:
	.zero		1
	.type		_ZN40_INTERNAL_d32b3aa9_4_k_cu_8394cdd5_332984cuda3std6ranges3__45__cpo4nextE,@object
	.size		_ZN40_INTERNAL_d32b3aa9_4_k_cu_8394cdd5_332984cuda3std6ranges3__45__cpo4nextE,(_ZN40_INTERNAL_d32b3aa9_4_k_cu_8394cdd5_332984cuda3std6ranges3__45__cpo4swapE - _ZN40_INTERNAL_d32b3aa9_4_k_cu_8394cdd5_332984cuda3std6ranges3__45__cpo4nextE)
_ZN40_INTERNAL_d32b3aa9_4_k_cu_8394cdd5_332984cuda3std6ranges3__45__cpo4nextE:
	.zero		1
	.type		_ZN40_INTERNAL_d32b3aa9_4_k_cu_8394cdd5_332984cuda3std6ranges3__45__cpo4swapE,@object
	.size		_ZN40_INTERNAL_d32b3aa9_4_k_cu_8394cdd5_332984cuda3std6ranges3__45__cpo4swapE,(_ZN40_INTERNAL_d32b3aa9_4_k_cu_8394cdd5_332986thrust24THRUST_300001_SM_1000_NS8cuda_cub10par_nosyncE - _ZN40_INTERNAL_d32b3aa9_4_k_cu_8394cdd5_332984cuda3std6ranges3__45__cpo4swapE)
_ZN40_INTERNAL_d32b3aa9_4_k_cu_8394cdd5_332984cuda3std6ranges3__45__cpo4swapE:
	.zero		1
	.type		_ZN40_INTERNAL_d32b3aa9_4_k_cu_8394cdd5_332986thrust24THRUST_300001_SM_1000_NS8cuda_cub10par_nosyncE,@object
	.size		_ZN40_INTERNAL_d32b3aa9_4_k_cu_8394cdd5_332986thrust24THRUST_300001_SM_1000_NS8cuda_cub10par_nosyncE,(_ZN40_INTERNAL_d32b3aa9_4_k_cu_8394cdd5_332986thrust24THRUST_300001_SM_1000_NS12placeholders2_9E - _ZN40_INTERNAL_d32b3aa9_4_k_cu_8394cdd5_332986thrust24THRUST_300001_SM_1000_NS8cuda_cub10par_nosyncE)
_ZN40_INTERNAL_d32b3aa9_4_k_cu_8394cdd5_332986thrust24THRUST_300001_SM_1000_NS8cuda_cub10par_nosyncE:
	.zero		1
	.type		_ZN40_INTERNAL_d32b3aa9_4_k_cu_8394cdd5_332986thrust24THRUST_300001_SM_1000_NS12placeholders2_9E,@object
	.size		_ZN40_INTERNAL_d32b3aa9_4_k_cu_8394cdd5_332986thrust24THRUST_300001_SM_1000_NS12placeholders2_9E,(_ZN40_INTERNAL_d32b3aa9_4_k_cu_8394cdd5_332984cuda3std3__442_GLOBAL__N__d32b3aa9_4_k_cu_8394cdd5_332986ignoreE - _ZN40_INTERNAL_d32b3aa9_4_k_cu_8394cdd5_332986thrust24THRUST_300001_SM_1000_NS12placeholders2_9E)
_ZN40_INTERNAL_d32b3aa9_4_k_cu_8394cdd5_332986thrust24THRUST_300001_SM_1000_NS12placeholders2_9E:
	.zero		1
	.type		_ZN40_INTERNAL_d32b3aa9_4_k_cu_8394cdd5_332984cuda3std3__442_GLOBAL__N__d32b3aa9_4_k_cu_8394cdd5_332986ignoreE,@object
	.size		_ZN40_INTERNAL_d32b3aa9_4_k_cu_8394cdd5_332984cuda3std3__442_GLOBAL__N__d32b3aa9_4_k_cu_8394cdd5_332986ignoreE,(_ZN40_INTERNAL_d32b3aa9_4_k_cu_8394cdd5_332984cuda3std6ranges3__45__cpo4dataE - _ZN40_INTERNAL_d32b3aa9_4_k_cu_8394cdd5_332984cuda3std3__442_GLOBAL__N__d32b3aa9_4_k_cu_8394cdd5_332986ignoreE)
_ZN40_INTERNAL_d32b3aa9_4_k_cu_8394cdd5_332984cuda3std3__442_GLOBAL__N__d32b3aa9_4_k_cu_8394cdd5_332986ignoreE:
	.zero		1
	.type		_ZN40_INTERNAL_d32b3aa9_4_k_cu_8394cdd5_332984cuda3std6ranges3__45__cpo4dataE,@object
	.size		_ZN40_INTERNAL_d32b3aa9_4_k_cu_8394cdd5_332984cuda3std6ranges3__45__cpo4dataE,(_ZN40_INTERNAL_d32b3aa9_4_k_cu_8394cdd5_332986thrust24THRUST_300001_SM_1000_NS12placeholders2_1E - _ZN40_INTERNAL_d32b3aa9_4_k_cu_8394cdd5_332984cuda3std6ranges3__45__cpo4dataE)
_ZN40_INTERNAL_d32b3aa9_4_k_cu_8394cdd5_332984cuda3std6ranges3__45__cpo4dataE:
	.zero		1
	.type		_ZN40_INTERNAL_d32b3aa9_4_k_cu_8394cdd5_332986thrust24THRUST_300001_SM_1000_NS12placeholders2_1E,@object
	.size		_ZN40_INTERNAL_d32b3aa9_4_k_cu_8394cdd5_332986thrust24THRUST_300001_SM_1000_NS12placeholders2_1E,(_ZN40_INTERNAL_d32b3aa9_4_k_cu_8394cdd5_332984cuda3std3__45__cpo5beginE - _ZN40_INTERNAL_d32b3aa9_4_k_cu_8394cdd5_332986thrust24THRUST_300001_SM_1000_NS12placeholders2_1E)
_ZN40_INTERNAL_d32b3aa9_4_k_cu_8394cdd5_332986thrust24THRUST_300001_SM_1000_NS12placeholders2_1E:
	.zero		1
	.type		_ZN40_INTERNAL_d32b3aa9_4_k_cu_8394cdd5_332984cuda3std3__45__cpo5beginE,@object
	.size		_ZN40_INTERNAL_d32b3aa9_4_k_cu_8394cdd5_332984cuda3std3__45__cpo5beginE,(_ZN40_INTERNAL_d32b3aa9_4_k_cu_8394cdd5_332984cuda3std6ranges3__45__cpo5beginE - _ZN40_INTERNAL_d32b3aa9_4_k_cu_8394cdd5_332984cuda3std3__45__cpo5beginE)
_ZN40_INTERNAL_d32b3aa9_4_k_cu_8394cdd5_332984cuda3std3__45__cpo5beginE:
	.zero		1
	.type		_ZN40_INTERNAL_d32b3aa9_4_k_cu_8394cdd5_332984cuda3std6ranges3__45__cpo5beginE,@object
	.size		_ZN40_INTERNAL_d32b3aa9_4_k_cu_8394cdd5_332984cuda3std6ranges3__45__cpo5beginE,(_ZN40_INTERNAL_d32b3aa9_4_k_cu_8394cdd5_332986thrust24THRUST_300001_SM_1000_NS12placeholders2_5E - _ZN40_INTERNAL_d32b3aa9_4_k_cu_8394cdd5_332984cuda3std6ranges3__45__cpo5beginE)
_ZN40_INTERNAL_d32b3aa9_4_k_cu_8394cdd5_332984cuda3std6ranges3__45__cpo5beginE:
	.zero		1
	.type		_ZN40_INTERNAL_d32b3aa9_4_k_cu_8394cdd5_332986thrust24THRUST_300001_SM_1000_NS12placeholders2_5E,@object
	.size		_ZN40_INTERNAL_d32b3aa9_4_k_cu_8394cdd5_332986thrust24THRUST_300001_SM_1000_NS12placeholders2_5E,(_ZN40_INTERNAL_d32b3aa9_4_k_cu_8394cdd5_332984cuda3std3__45__cpo6rbeginE - _ZN40_INTERNAL_d32b3aa9_4_k_cu_8394cdd5_332986thrust24THRUST_300001_SM_1000_NS12placeholders2_5E)
_ZN40_INTERNAL_d32b3aa9_4_k_cu_8394cdd5_332986thrust24THRUST_300001_SM_1000_NS12placeholders2_5E:
	.zero		1
	.type		_ZN40_INTERNAL_d32b3aa9_4_k_cu_8394cdd5_332984cuda3std3__45__cpo6rbeginE,@object
	.size		_ZN40_INTERNAL_d32b3aa9_4_k_cu_8394cdd5_332984cuda3std3__45__cpo6rbeginE,(_ZN40_INTERNAL_d32b3aa9_4_k_cu_8394cdd5_332984cuda3std6ranges3__45__cpo7advanceE - _ZN40_INTERNAL_d32b3aa9_4_k_cu_8394cdd5_332984cuda3std3__45__cpo6rbeginE)
_ZN40_INTERNAL_d32b3aa9_4_k_cu_8394cdd5_332984cuda3std3__45__cpo6rbeginE:
	.zero		1
	.type		_ZN40_INTERNAL_d32b3aa9_4_k_cu_8394cdd5_332984cuda3std6ranges3__45__cpo7advanceE,@object
	.size		_ZN40_INTERNAL_d32b3aa9_4_k_cu_8394cdd5_332984cuda3std6ranges3__45__cpo7advanceE,(_ZN40_INTERNAL_d32b3aa9_4_k_cu_8394cdd5_332984cuda3std3__47nulloptE - _ZN40_INTERNAL_d32b3aa9_4_k_cu_8394cdd5_332984cuda3std6ranges3__45__cpo7advanceE)
_ZN40_INTERNAL_d32b3aa9_4_k_cu_8394cdd5_332984cuda3std6ranges3__45__cpo7advanceE:
	.zero		1
	.type		_ZN40_INTERNAL_d32b3aa9_4_k_cu_8394cdd5_332984cuda3std3__47nulloptE,@object
	.size		_ZN40_INTERNAL_d32b3aa9_4_k_cu_8394cdd5_332984cuda3std3__47nulloptE,(_ZN40_INTERNAL_d32b3aa9_4_k_cu_8394cdd5_332984cuda3std6ranges3__45__cpo8distanceE - _ZN40_INTERNAL_d32b3aa9_4_k_cu_8394cdd5_332984cuda3std3__47nulloptE)
_ZN40_INTERNAL_d32b3aa9_4_k_cu_8394cdd5_332984cuda3std3__47nulloptE:
	.zero		1
	.type		_ZN40_INTERNAL_d32b3aa9_4_k_cu_8394cdd5_332984cuda3std6ranges3__45__cpo8distanceE,@object
	.size		_ZN40_INTERNAL_d32b3aa9_4_k_cu_8394cdd5_332984cuda3std6ranges3__45__cpo8distanceE,(_ZN40_INTERNAL_d32b3aa9_4_k_cu_8394cdd5_332986thrust24THRUST_300001_SM_1000_NS12placeholders3_10E - _ZN40_INTERNAL_d32b3aa9_4_k_cu_8394cdd5_332984cuda3std6ranges3__45__cpo8distanceE)
_ZN40_INTERNAL_d32b3aa9_4_k_cu_8394cdd5_332984cuda3std6ranges3__45__cpo8distanceE:
	.zero		1
	.type		_ZN40_INTERNAL_d32b3aa9_4_k_cu_8394cdd5_332986thrust24THRUST_300001_SM_1000_NS12placeholders3_10E,@object
	.size		_ZN40_INTERNAL_d32b3aa9_4_k_cu_8394cdd5_332986thrust24THRUST_300001_SM_1000_NS12placeholders3_10E,(_ZN40_INTERNAL_d32b3aa9_4_k_cu_8394cdd5_332984cuda3std3__419piecewise_constructE - _ZN40_INTERNAL_d32b3aa9_4_k_cu_8394cdd5_332986thrust24THRUST_300001_SM_1000_NS12placeholders3_10E)
_ZN40_INTERNAL_d32b3aa9_4_k_cu_8394cdd5_332986thrust24THRUST_300001_SM_1000_NS12placeholders3_10E:
	.zero		1
	.type		_ZN40_INTERNAL_d32b3aa9_4_k_cu_8394cdd5_332984cuda3std3__419piecewise_constructE,@object
	.size		_ZN40_INTERNAL_d32b3aa9_4_k_cu_8394cdd5_332984cuda3std3__419piecewise_constructE,(_ZN40_INTERNAL_d32b3aa9_4_k_cu_8394cdd5_332984cuda3std6ranges3__45__cpo5cdataE - _ZN40_INTERNAL_d32b3aa9_4_k_cu_8394cdd5_332984cuda3std3__419piecewise_constructE)
_ZN40_INTERNAL_d32b3aa9_4_k_cu_8394cdd5_332984cuda3std3__419piecewise_constructE:
	.zero		1
	.type		_ZN40_INTERNAL_d32b3aa9_4_k_cu_8394cdd5_332984cuda3std6ranges3__45__cpo5cdataE,@object
	.size		_ZN40_INTERNAL_d32b3aa9_4_k_cu_8394cdd5_332984cuda3std6ranges3__45__cpo5cdataE,(_ZN40_INTERNAL_d32b3aa9_4_k_cu_8394cdd5_332986thrust24THRUST_300001_SM_1000_NS12placeholders2_2E - _ZN40_INTERNAL_d32b3aa9_4_k_cu_8394cdd5_332984cuda3std6ranges3__45__cpo5cdataE)
_ZN40_INTERNAL_d32b3aa9_4_k_cu_8394cdd5_332984cuda3std6ranges3__45__cpo5cdataE:
	.zero		1
	.type		_ZN40_INTERNAL_d32b3aa9_4_k_cu_8394cdd5_332986thrust24THRUST_300001_SM_1000_NS12placeholders2_2E,@object
	.size		_ZN40_INTERNAL_d32b3aa9_4_k_cu_8394cdd5_332986thrust24THRUST_300001_SM_1000_NS12placeholders2_2E,(_ZN40_INTERNAL_d32b3aa9_4_k_cu_8394cdd5_332984cuda3std3__45__cpo3endE - _ZN40_INTERNAL_d32b3aa9_4_k_cu_8394cdd5_332986thrust24THRUST_300001_SM_1000_NS12placeholders2_2E)
_ZN40_INTERNAL_d32b3aa9_4_k_cu_8394cdd5_332986thrust24THRUST_300001_SM_1000_NS12placeholders2_2E:
	.zero		1
	.type		_ZN40_INTERNAL_d32b3aa9_4_k_cu_8394cdd5_332984cuda3std3__45__cpo3endE,@object
	.size		_ZN40_INTERNAL_d32b3aa9_4_k_cu_8394cdd5_332984cuda3std3__45__cpo3endE,(_ZN40_INTERNAL_d32b3aa9_4_k_cu_8394cdd5_332984cuda3std6ranges3__45__cpo3endE - _ZN40_INTERNAL_d32b3aa9_4_k_cu_8394cdd5_332984cuda3std3__45__cpo3endE)
_ZN40_INTERNAL_d32b3aa9_4_k_cu_8394cdd5_332984cuda3std3__45__cpo3endE:
	.zero		1
	.type		_ZN40_INTERNAL_d32b3aa9_4_k_cu_8394cdd5_332984cuda3std6ranges3__45__cpo3endE,@object
	.size		_ZN40_INTERNAL_d32b3aa9_4_k_cu_8394cdd5_332984cuda3std6ranges3__45__cpo3endE,(_ZN40_INTERNAL_d32b3aa9_4_k_cu_8394cdd5_332986thrust24THRUST_300001_SM_1000_NS12placeholders2_6E - _ZN40_INTERNAL_d32b3aa9_4_k_cu_8394cdd5_332984cuda3std6ranges3__45__cpo3endE)
_ZN40_INTERNAL_d32b3aa9_4_k_cu_8394cdd5_332984cuda3std6ranges3__45__cpo3endE:
	.zero		1
	.type		_ZN40_INTERNAL_d32b3aa9_4_k_cu_8394cdd5_332986thrust24THRUST_300001_SM_1000_NS12placeholders2_6E,@object
	.size		_ZN40_INTERNAL_d32b3aa9_4_k_cu_8394cdd5_332986thrust24THRUST_300001_SM_1000_NS12placeholders2_6E,(_ZN40_INTERNAL_d32b3aa9_4_k_cu_8394cdd5_332984cuda3std3__45__cpo4rendE - _ZN40_INTERNAL_d32b3aa9_4_k_cu_8394cdd5_332986thrust24THRUST_300001_SM_1000_NS12placeholders2_6E)
_ZN40_INTERNAL_d32b3aa9_4_k_cu_8394cdd5_332986thrust24THRUST_300001_SM_1000_NS12placeholders2_6E:
	.zero		1
	.type		_ZN40_INTERNAL_d32b3aa9_4_k_cu_8394cdd5_332984cuda3std3__45__cpo4rendE,@object
	.size		_ZN40_INTERNAL_d32b3aa9_4_k_cu_8394cdd5_332984cuda3std3__45__cpo4rendE,(_ZN40_INTERNAL_d32b3aa9_4_k_cu_8394cdd5_332984cuda3std6ranges3__45__cpo9iter_swapE - _ZN40_INTERNAL_d32b3aa9_4_k_cu_8394cdd5_332984cuda3std3__45__cpo4rendE)
_ZN40_INTERNAL_d32b3aa9_4_k_cu_8394cdd5_332984cuda3std3__45__cpo4rendE:
	.zero		1
	.type		_ZN40_INTERNAL_d32b3aa9_4_k_cu_8394cdd5_332984cuda3std6ranges3__45__cpo9iter_swapE,@object
	.size		_ZN40_INTERNAL_d32b3aa9_4_k_cu_8394cdd5_332984cuda3std6ranges3__45__cpo9iter_swapE,(_ZN40_INTERNAL_d32b3aa9_4_k_cu_8394cdd5_332984cuda3std3__48unexpectE - _ZN40_INTERNAL_d32b3aa9_4_k_cu_8394cdd5_332984cuda3std6ranges3__45__cpo9iter_swapE)
_ZN40_INTERNAL_d32b3aa9_4_k_cu_8394cdd5_332984cuda3std6ranges3__45__cpo9iter_swapE:
	.zero		1
	.type		_ZN40_INTERNAL_d32b3aa9_4_k_cu_8394cdd5_332984cuda3std3__48unexpectE,@object
	.size		_ZN40_INTERNAL_d32b3aa9_4_k_cu_8394cdd5_332984cuda3std3__48unexpectE,(_ZN40_INTERNAL_d32b3aa9_4_k_cu_8394cdd5_332986thrust24THRUST_300001_SM_1000_NS8cuda_cub3parE - _ZN40_INTERNAL_d32b3aa9_4_k_cu_8394cdd5_332984cuda3std3__48unexpectE)
_ZN40_INTERNAL_d32b3aa9_4_k_cu_8394cdd5_332984cuda3std3__48unexpectE:
	.zero		1
	.type		_ZN40_INTERNAL_d32b3aa9_4_k_cu_8394cdd5_332986thrust24THRUST_300001_SM_1000_NS8cuda_cub3parE,@object
	.size		_ZN40_INTERNAL_d32b3aa9_4_k_cu_8394cdd5_332986thrust24THRUST_300001_SM_1000_NS8cuda_cub3parE,(_ZN40_INTERNAL_d32b3aa9_4_k_cu_8394cdd5_332986thrust24THRUST_300001_SM_1000_NS12placeholders2_4E - _ZN40_INTERNAL_d32b3aa9_4_k_cu_8394cdd5_332986thrust24THRUST_300001_SM_1000_NS8cuda_cub3parE)
_ZN40_INTERNAL_d32b3aa9_4_k_cu_8394cdd5_332986thrust24THRUST_300001_SM_1000_NS8cuda_cub3parE:
	.zero		1
	.type		_ZN40_INTERNAL_d32b3aa9_4_k_cu_8394cdd5_332986thrust24THRUST_300001_SM_1000_NS12placeholders2_4E,@object
	.size		_ZN40_INTERNAL_d32b3aa9_4_k_cu_8394cdd5_332986thrust24THRUST_300001_SM_1000_NS12placeholders2_4E,(_ZN40_INTERNAL_d32b3aa9_4_k_cu_8394cdd5_332984cuda3std3__45__cpo4cendE - _ZN40_INTERNAL_d32b3aa9_4_k_cu_8394cdd5_332986thrust24THRUST_300001_SM_1000_NS12placeholders2_4E)
_ZN40_INTERNAL_d32b3aa9_4_k_cu_8394cdd5_332986thrust24THRUST_300001_SM_1000_NS12placeholders2_4E:
	.zero		1
	.type		_ZN40_INTERNAL_d32b3aa9_4_k_cu_8394cdd5_332984cuda3std3__45__cpo4cendE,@object
	.size		_ZN40_INTERNAL_d32b3aa9_4_k_cu_8394cdd5_332984cuda3std3__45__cpo4cendE,(_ZN40_INTERNAL_d32b3aa9_4_k_cu_8394cdd5_332984cuda3std6ranges3__45__cpo4cendE - _ZN40_INTERNAL_d32b3aa9_4_k_cu_8394cdd5_332984cuda3std3__45__cpo4cendE)
_ZN40_INTERNAL_d32b3aa9_4_k_cu_8394cdd5_332984cuda3std3__45__cpo4cendE:
	.zero		1
	.type		_ZN40_INTERNAL_d32b3aa9_4_k_cu_8394cdd5_332984cuda3std6ranges3__45__cpo4cendE,@object
	.size		_ZN40_INTERNAL_d32b3aa9_4_k_cu_8394cdd5_332984cuda3std6ranges3__45__cpo4cendE,(_ZN40_INTERNAL_d32b3aa9_4_k_cu_8394cdd5_332984cuda3std3__420unreachable_sentinelE - _ZN40_INTERNAL_d32b3aa9_4_k_cu_8394cdd5_332984cuda3std6ranges3__45__cpo4cendE)
_ZN40_INTERNAL_d32b3aa9_4_k_cu_8394cdd5_332984cuda3std6ranges3__45__cpo4cendE:
	.zero		1
	.type		_ZN40_INTERNAL_d32b3aa9_4_k_cu_8394cdd5_332984cuda3std3__420unreachable_sentinelE,@object
	.size		_ZN40_INTERNAL_d32b3aa9_4_k_cu_8394cdd5_332984cuda3std3__420unreachable_sentinelE,(_ZN40_INTERNAL_d32b3aa9_4_k_cu_8394cdd5_332984cuda3std6ranges3__45__cpo5ssizeE - _ZN40_INTERNAL_d32b3aa9_4_k_cu_8394cdd5_332984cuda3std3__420unreachable_sentinelE)
_ZN40_INTERNAL_d32b3aa9_4_k_cu_8394cdd5_332984cuda3std3__420unreachable_sentinelE:
	.zero		1
	.type		_ZN40_INTERNAL_d32b3aa9_4_k_cu_8394cdd5_332984cuda3std6ranges3__45__cpo5ssizeE,@object
	.size		_ZN40_INTERNAL_d32b3aa9_4_k_cu_8394cdd5_332984cuda3std6ranges3__45__cpo5ssizeE,(_ZN40_INTERNAL_d32b3aa9_4_k_cu_8394cdd5_332986thrust24THRUST_300001_SM_1000_NS12placeholders2_8E - _ZN40_INTERNAL_d32b3aa9_4_k_cu_8394cdd5_332984cuda3std6ranges3__45__cpo5ssizeE)
_ZN40_INTERNAL_d32b3aa9_4_k_cu_8394cdd5_332984cuda3std6ranges3__45__cpo5ssizeE:
	.zero		1
	.type		_ZN40_INTERNAL_d32b3aa9_4_k_cu_8394cdd5_332986thrust24THRUST_300001_SM_1000_NS12placeholders2_8E,@object
	.size		_ZN40_INTERNAL_d32b3aa9_4_k_cu_8394cdd5_332986thrust24THRUST_300001_SM_1000_NS12placeholders2_8E,(_ZN40_INTERNAL_d32b3aa9_4_k_cu_8394cdd5_332984cuda3std3__45__cpo5crendE - _ZN40_INTERNAL_d32b3aa9_4_k_cu_8394cdd5_332986thrust24THRUST_300001_SM_1000_NS12placeholders2_8E)
_ZN40_INTERNAL_d32b3aa9_4_k_cu_8394cdd5_332986thrust24THRUST_300001_SM_1000_NS12placeholders2_8E:
	.zero		1
	.type		_ZN40_INTERNAL_d32b3aa9_4_k_cu_8394cdd5_332984cuda3std3__45__cpo5crendE,@object
	.size		_ZN40_INTERNAL_d32b3aa9_4_k_cu_8394cdd5_332984cuda3std3__45__cpo5crendE,(_ZN40_INTERNAL_d32b3aa9_4_k_cu_8394cdd5_332984cuda3std6ranges3__45__cpo4prevE - _ZN40_INTERNAL_d32b3aa9_4_k_cu_8394cdd5_332984cuda3std3__45__cpo5crendE)
_ZN40_INTERNAL_d32b3aa9_4_k_cu_8394cdd5_332984cuda3std3__45__cpo5crendE:
	.zero		1
	.type		_ZN40_INTERNAL_d32b3aa9_4_k_cu_8394cdd5_332984cuda3std6ranges3__45__cpo4prevE,@object
	.size		_ZN40_INTERNAL_d32b3aa9_4_k_cu_8394cdd5_332984cuda3std6ranges3__45__cpo4prevE,(_ZN40_INTERNAL_d32b3aa9_4_k_cu_8394cdd5_332984cuda3std6ranges3__45__cpo9iter_moveE - _ZN40_INTERNAL_d32b3aa9_4_k_cu_8394cdd5_332984cuda3std6ranges3__45__cpo4prevE)
_ZN40_INTERNAL_d32b3aa9_4_k_cu_8394cdd5_332984cuda3std6ranges3__45__cpo4prevE:
	.zero		1
	.type		_ZN40_INTERNAL_d32b3aa9_4_k_cu_8394cdd5_332984cuda3std6ranges3__45__cpo9iter_moveE,@object
	.size		_ZN40_INTERNAL_d32b3aa9_4_k_cu_8394cdd5_332984cuda3std6ranges3__45__cpo9iter_moveE,(_ZN40_INTERNAL_d32b3aa9_4_k_cu_8394cdd5_332986thrust24THRUST_300001_SM_1000_NS6system6detail10sequential3seqE - _ZN40_INTERNAL_d32b3aa9_4_k_cu_8394cdd5_332984cuda3std6ranges3__45__cpo9iter_moveE)
_ZN40_INTERNAL_d32b3aa9_4_k_cu_8394cdd5_332984cuda3std6ranges3__45__cpo9iter_moveE:
	.zero		1
	.type		_ZN40_INTERNAL_d32b3aa9_4_k_cu_8394cdd5_332986thrust24THRUST_300001_SM_1000_NS6system6detail10sequential3seqE,@object
	.size		_ZN40_INTERNAL_d32b3aa9_4_k_cu_8394cdd5_332986thrust24THRUST_300001_SM_1000_NS6system6detail10sequential3seqE,(.L_31 - _ZN40_INTERNAL_d32b3aa9_4_k_cu_8394cdd5_332986thrust24THRUST_300001_SM_1000_NS6system6detail10sequential3seqE)
_ZN40_INTERNAL_d32b3aa9_4_k_cu_8394cdd5_332986thrust24THRUST_300001_SM_1000_NS6system6detail10sequential3seqE:
	.zero		1
.L_31:


//--------------------- .nv.constant0._ZN3cub18CUB_300001_SM_10006detail11EmptyKernelIvEEvv --------------------------
	.section	.nv.constant0._ZN3cub18CUB_300001_SM_10006detail11EmptyKernelIvEEvv,"a",@progbits
	.sectionflags	@""
	.align	4
.nv.constant0._ZN3cub18CUB_300001_SM_10006detail11EmptyKernelIvEEvv:
	.zero		896


//--------------------- SYMBOLS --------------------------

	.type		.nv.reservedSmem.offset0,@object
	.size		.nv.reservedSmem.offset0,0x4
